	.headerflags	@"EF_CUDA_TEXMODE_UNIFIED EF_CUDA_64BIT_ADDRESS EF_CUDA_ACCELERATORS EF_CUDA_SM90 EF_CUDA_VIRTUAL_SM(EF_CUDA_SM90)"
	.elftype	@"ET_EXEC"


//--------------------- .nv.info                  --------------------------
	.section	.nv.info,"",@"SHT_CUDA_INFO"
	.align	4


	//----- nvinfo : EIATTR_REGCOUNT
	.align		4
        /*0000*/ 	.byte	0x04, 0x2f
        /*0002*/ 	.short	(.L_1 - .L_0)
	.align		4
.L_0:
        /*0004*/ 	.word	index@(triton_poi_fused_add_mul_37)
        /*0008*/ 	.word	0x0000001c


	//----- nvinfo : EIATTR_MIN_STACK_SIZE
	.align		4
.L_1:
        /*000c*/ 	.byte	0x04, 0x12
        /*000e*/ 	.short	(.L_3 - .L_2)
	.align		4
.L_2:
        /*0010*/ 	.word	index@(triton_poi_fused_add_mul_37)
        /*0014*/ 	.word	0x00000000


	//----- nvinfo : EIATTR_FRAME_SIZE
	.align		4
.L_3:
        /*0018*/ 	.byte	0x04, 0x11
        /*001a*/ 	.short	(.L_5 - .L_4)
	.align		4
.L_4:
        /*001c*/ 	.word	index@(triton_poi_fused_add_mul_37)
        /*0020*/ 	.word	0x00000000


	//----- nvinfo : EIATTR_MIN_STACK_SIZE
	.align		4
.L_5:
        /*0024*/ 	.byte	0x04, 0x12
        /*0026*/ 	.short	(.L_7 - .L_6)
	.align		4
.L_6:
        /*0028*/ 	.word	index@(triton_poi_fused_add_mul_37)
        /*002c*/ 	.word	0x00000000
.L_7:


//--------------------- .nv.info.triton_poi_fused_add_mul_37 --------------------------
	.section	.nv.info.triton_poi_fused_add_mul_37,"",@"SHT_CUDA_INFO"
	.sectionflags	@""
	.align	4


	//----- nvinfo : EIATTR_CUDA_API_VERSION
	.align		4
        /*0000*/ 	.byte	0x04, 0x37
        /*0002*/ 	.short	(.L_9 - .L_8)
.L_8:
        /*0004*/ 	.word	0x0000007c


	//----- nvinfo : EIATTR_KPARAM_INFO
	.align		4
.L_9:
        /*0008*/ 	.byte	0x04, 0x17
        /*000a*/ 	.short	(.L_11 - .L_10)
.L_10:
        /*000c*/ 	.word	0x00000000
        /*0010*/ 	.short	0x0004
        /*0012*/ 	.short	0x0020
        /*0014*/ 	.byte	0x00, 0xf0, 0x11, 0x00


	//----- nvinfo : EIATTR_KPARAM_INFO
	.align		4
.L_11:
        /*0018*/ 	.byte	0x04, 0x17
        /*001a*/ 	.short	(.L_13 - .L_12)
.L_12:
        /*001c*/ 	.word	0x00000000
        /*0020*/ 	.short	0x0003
        /*0022*/ 	.short	0x0018
        /*0024*/ 	.byte	0x00, 0xf4, 0x21, 0x00


	//----- nvinfo : EIATTR_KPARAM_INFO
	.align		4
.L_13:
        /*0028*/ 	.byte	0x04, 0x17
        /*002a*/ 	.short	(.L_15 - .L_14)
.L_14:
        /*002c*/ 	.word	0x00000000
        /*0030*/ 	.short	0x0002
        /*0032*/ 	.short	0x0010
        /*0034*/ 	.byte	0x00, 0xf4, 0x21, 0x00


	//----- nvinfo : EIATTR_KPARAM_INFO
	.align		4
.L_15:
        /*0038*/ 	.byte	0x04, 0x17
        /*003a*/ 	.short	(.L_17 - .L_16)
.L_16:
        /*003c*/ 	.word	0x00000000
        /*0040*/ 	.short	0x0001
        /*0042*/ 	.short	0x0008
        /*0044*/ 	.byte	0x00, 0xf4, 0x21, 0x00


	//----- nvinfo : EIATTR_KPARAM_INFO
	.align		4
.L_17:
        /*0048*/ 	.byte	0x04, 0x17
        /*004a*/ 	.short	(.L_19 - .L_18)
.L_18:
        /*004c*/ 	.word	0x00000000
        /*0050*/ 	.short	0x0000
        /*0052*/ 	.short	0x0000
        /*0054*/ 	.byte	0x00, 0xf4, 0x21, 0x00


	//----- nvinfo : EIATTR_SPARSE_MMA_MASK
	.align		4
.L_19:
        /*0058*/ 	.byte	0x03, 0x50
        /*005a*/ 	.short	0x0000


	//----- nvinfo : EIATTR_MAXREG_COUNT
	.align		4
        /*005c*/ 	.byte	0x03, 0x1b
        /*005e*/ 	.short	0x00ff


	//----- nvinfo : EIATTR_EXIT_INSTR_OFFSETS
	.align		4
        /*0060*/ 	.byte	0x04, 0x1c
        /*0062*/ 	.short	(.L_21 - .L_20)


	//   ....[0]....
.L_20:
        /*0064*/ 	.word	0x000001d0


	//----- nvinfo : EIATTR_REQNTID
	.align		4
.L_21:
        /*0068*/ 	.byte	0x04, 0x10
        /*006a*/ 	.short	(.L_23 - .L_22)
.L_22:
        /*006c*/ 	.word	0x00000080
        /*0070*/ 	.word	0x00000001
        /*0074*/ 	.word	0x00000001


	//----- nvinfo : EIATTR_CBANK_PARAM_SIZE
	.align		4
.L_23:
        /*0078*/ 	.byte	0x03, 0x19
        /*007a*/ 	.short	0x0024


	//----- nvinfo : EIATTR_PARAM_CBANK
	.align		4
        /*007c*/ 	.byte	0x04, 0x0a
        /*007e*/ 	.short	(.L_25 - .L_24)
	.align		4
.L_24:
        /*0080*/ 	.word	index@(.nv.constant0.triton_poi_fused_add_mul_37)
        /*0084*/ 	.short	0x0210
        /*0086*/ 	.short	0x0024


	//----- nvinfo : EIATTR_SW_WAR
	.align		4
.L_25:
        /*0088*/ 	.byte	0x04, 0x36
        /*008a*/ 	.short	(.L_27 - .L_26)
.L_26:
        /*008c*/ 	.word	0x00000008
.L_27:


//--------------------- .nv.callgraph             --------------------------
	.section	.nv.callgraph,"",@"SHT_CUDA_CALLGRAPH"
	.align	4
	.sectionentsize	8
	.align		4
        /*0000*/ 	.word	0x00000000
	.align		4
        /*0004*/ 	.word	0xffffffff
	.align		4
        /*0008*/ 	.word	0x00000000
	.align		4
        /*000c*/ 	.word	0xfffffffe
	.align		4
        /*0010*/ 	.word	0x00000000
	.align		4
        /*0014*/ 	.word	0xfffffffd
	.align		4
        /*0018*/ 	.word	0x00000000
	.align		4
        /*001c*/ 	.word	0xfffffffc


//--------------------- .text.triton_poi_fused_add_mul_37 --------------------------
	.section	.text.triton_poi_fused_add_mul_37,"ax",@progbits
	.align	128
        .global         triton_poi_fused_add_mul_37
        .type           triton_poi_fused_add_mul_37,@function
        .size           triton_poi_fused_add_mul_37,(.L_x_1 - triton_poi_fused_add_mul_37)
        .other          triton_poi_fused_add_mul_37,@"STO_CUDA_ENTRY STV_DEFAULT"
triton_poi_fused_add_mul_37:
.text.triton_poi_fused_add_mul_37:
[----:B------:R-:W-:Y:S01]  /*0000*/  LDC R1, c[0x0][0x28] ;  /* 0x00000a00ff017b82 */ /* 0x000fe20000000800 */
[----:B------:R-:W1:Y:S07]  /*0010*/  S2R R0, SR_TID.X ;  /* 0x0000000000007919 */ /* 0x000e6e0000002100 */
[----:B------:R-:W2:Y:S01]  /*0020*/  LDC.64 R20, c[0x0][0x218] ;  /* 0x00008600ff147b82 */ /* 0x000ea20000000a00 */
[----:B------:R-:W-:Y:S01]  /*0030*/  ULDC.64 UR4, c[0x0][0x208] ;  /* 0x0000820000047ab9 */ /* 0x000fe20000000a00 */
[----:B------:R-:W3:Y:S06]  /*0040*/  S2R R5, SR_CTAID.X ;  /* 0x0000000000057919 */ /* 0x000eec0000002500 */
[----:B------:R-:W4:Y:S08]  /*0050*/  LDC.64 R22, c[0x0][0x220] ;  /* 0x00008800ff167b82 */ /* 0x000f300000000a00 */
[----:B------:R-:W5:Y:S08]  /*0060*/  LDC.64 R2, c[0x0][0x210] ;  /* 0x00008400ff027b82 */ /* 0x000f700000000a00 */
[----:B------:R-:W4:Y:S01]  /*0070*/  LDC.64 R24, c[0x0][0x228] ;  /* 0x00008a00ff187b82 */ /* 0x000f220000000a00 */
[----:B-1----:R-:W-:-:S04]  /*0080*/  SHF.L.U32 R0, R0, 0x2, RZ ;  /* 0x0000000200007819 */ /* 0x002fc800000006ff */
[----:B------:R-:W-:-:S04]  /*0090*/  LOP3.LUT R0, R0, 0x1fc, RZ, 0xc0, !PT ;  /* 0x000001fc00007812 */ /* 0x000fc800078ec0ff */
[----:B---3--:R-:W-:Y:S01]  /*00a0*/  LEA R0, R5, R0, 0xa ;  /* 0x0000000005007211 */ /* 0x008fe200078e50ff */
[----:B-----5:R-:W3:Y:S04]  /*00b0*/  LDG.E R3, desc[UR4][R2.64] ;  /* 0x0000000402037981 */ /* 0x020ee8000c1e1900 */
[----:B--2---:R-:W-:-:S04]  /*00c0*/  IMAD.WIDE R20, R0, 0x4, R20 ;  /* 0x0000000400147825 */ /* 0x004fc800078e0214 */
[C---:B----4-:R-:W-:Y:S01]  /*00d0*/  IMAD.WIDE R22, R0.reuse, 0x4, R22 ;  /* 0x0000000400167825 */ /* 0x050fe200078e0216 */
[----:B------:R-:W3:Y:S04]  /*00e0*/  LDG.E.128 R12, desc[UR4][R20.64] ;  /* 0x00000004140c7981 */ /* 0x000ee8000c1e1d00 */
[----:B------:R-:W3:Y:S04]  /*00f0*/  LDG.E.128 R16, desc[UR4][R22.64] ;  /* 0x0000000416107981 */ /* 0x000ee8000c1e1d00 */
[----:B------:R-:W2:Y:S04]  /*0100*/  LDG.E.128 R8, desc[UR4][R20.64+0x800] ;  /* 0x0008000414087981 */ /* 0x000ea8000c1e1d00 */
[----:B------:R-:W2:Y:S01]  /*0110*/  LDG.E.128 R4, desc[UR4][R22.64+0x800] ;  /* 0x0008000416047981 */ /* 0x000ea2000c1e1d00 */
[C---:B---3--:R-:W-:Y:S01]  /*0120*/  FFMA R12, R3.reuse, R12, R16 ;  /* 0x0000000c030c7223 */ /* 0x048fe20000000010 */
[C---:B------:R-:W-:Y:S01]  /*0130*/  FFMA R13, R3.reuse, R13, R17 ;  /* 0x0000000d030d7223 */ /* 0x040fe20000000011 */
[C---:B------:R-:W-:Y:S01]  /*0140*/  FFMA R14, R3.reuse, R14, R18 ;  /* 0x0000000e030e7223 */ /* 0x040fe20000000012 */
[----:B------:R-:W-:Y:S01]  /*0150*/  FFMA R15, R3, R15, R19 ;  /* 0x0000000f030f7223 */ /* 0x000fe20000000013 */
[----:B0-----:R-:W-:-:S04]  /*0160*/  IMAD.WIDE R16, R0, 0x4, R24 ;  /* 0x0000000400107825 */ /* 0x001fc800078e0218 */
[C---:B--2---:R-:W-:Y:S01]  /*0170*/  FFMA R4, R3.reuse, R8, R4 ;  /* 0x0000000803047223 */ /* 0x044fe20000000004 */
[C---:B------:R-:W-:Y:S01]  /*0180*/  FFMA R5, R3.reuse, R9, R5 ;  /* 0x0000000903057223 */ /* 0x040fe20000000005 */
[C---:B------:R-:W-:Y:S01]  /*0190*/  FFMA R6, R3.reuse, R10, R6 ;  /* 0x0000000a03067223 */ /* 0x040fe20000000006 */
[----:B------:R-:W-:Y:S01]  /*01a0*/  FFMA R7, R3, R11, R7 ;  /* 0x0000000b03077223 */ /* 0x000fe20000000007 */
[----:B------:R-:W-:Y:S04]  /*01b0*/  STG.E.128 desc[UR4][R16.64], R12 ;  /* 0x0000000c10007986 */ /* 0x000fe8000c101d04 */
[----:B------:R-:W-:Y:S01]  /*01c0*/  STG.E.128 desc[UR4][R16.64+0x800], R4 ;  /* 0x0008000410007986 */ /* 0x000fe2000c101d04 */
[----:B------:R-:W-:Y:S05]  /*01d0*/  EXIT ;  /* 0x000000000000794d */ /* 0x000fea0003800000 */
.L_x_0:
[----:B------:R-:W-:-:S00]  /*01e0*/  BRA `(.L_x_0) ;  /* 0xfffffffc00fc7947 */ /* 0x000fc0000383ffff */
[----:B------:R-:W-:-:S00]  /*01f0*/  NOP ;  /* 0x0000000000007918 */ /* 0x000fc00000000000 */
        /* <DEDUP_REMOVED lines=8> */
.L_x_1:


//--------------------- .nv.constant0.triton_poi_fused_add_mul_37 --------------------------
	.section	.nv.constant0.triton_poi_fused_add_mul_37,"a",@progbits
	.sectionflags	@""
	.align	4
.nv.constant0.triton_poi_fused_add_mul_37:
	.zero		564
